	.headerflags	@"EF_CUDA_TEXMODE_UNIFIED EF_CUDA_64BIT_ADDRESS EF_CUDA_ACCELERATORS EF_CUDA_SM90 EF_CUDA_VIRTUAL_SM(EF_CUDA_SM90)"
	.elftype	@"ET_EXEC"


//--------------------- .nv.info                  --------------------------
	.section	.nv.info,"",@"SHT_CUDA_INFO"
	.align	4


	//----- nvinfo : EIATTR_REGCOUNT
	.align		4
        /*0000*/ 	.byte	0x04, 0x2f
        /*0002*/ 	.short	(.L_3 - .L_2)
	.align		4
.L_2:
        /*0004*/ 	.word	index@(triton_poi_fused__native_batch_norm_legit_no_training__prelu_kernel_27)
        /*0008*/ 	.word	0x00000012


	//----- nvinfo : EIATTR_MIN_STACK_SIZE
	.align		4
.L_3:
        /*000c*/ 	.byte	0x04, 0x12
        /*000e*/ 	.short	(.L_5 - .L_4)
	.align		4
.L_4:
        /*0010*/ 	.word	index@(triton_poi_fused__native_batch_norm_legit_no_training__prelu_kernel_27)
        /*0014*/ 	.word	0x00000000


	//----- nvinfo : EIATTR_FRAME_SIZE
	.align		4
.L_5:
        /*0018*/ 	.byte	0x04, 0x11
        /*001a*/ 	.short	(.L_7 - .L_6)
	.align		4
.L_6:
        /*001c*/ 	.word	index@(triton_poi_fused__native_batch_norm_legit_no_training__prelu_kernel_27)
        /*0020*/ 	.word	0x00000000


	//----- nvinfo : EIATTR_MIN_STACK_SIZE
	.align		4
.L_7:
        /*0024*/ 	.byte	0x04, 0x12
        /*0026*/ 	.short	(.L_9 - .L_8)
	.align		4
.L_8:
        /*0028*/ 	.word	index@(triton_poi_fused__native_batch_norm_legit_no_training__prelu_kernel_27)
        /*002c*/ 	.word	0x00000000
.L_9:


//--------------------- .nv.info.triton_poi_fused__native_batch_norm_legit_no_training__prelu_kernel_27 --------------------------
	.section	.nv.info.triton_poi_fused__native_batch_norm_legit_no_training__prelu_kernel_27,"",@"SHT_CUDA_INFO"
	.sectionflags	@""
	.align	4


	//----- nvinfo : EIATTR_CUDA_API_VERSION
	.align		4
        /*0000*/ 	.byte	0x04, 0x37
        /*0002*/ 	.short	(.L_11 - .L_10)
.L_10:
        /*0004*/ 	.word	0x0000007c


	//----- nvinfo : EIATTR_KPARAM_INFO
	.align		4
.L_11:
        /*0008*/ 	.byte	0x04, 0x17
        /*000a*/ 	.short	(.L_13 - .L_12)
.L_12:
        /*000c*/ 	.word	0x00000000
        /*0010*/ 	.short	0x0007
        /*0012*/ 	.short	0x0038
        /*0014*/ 	.byte	0x00, 0xf0, 0x11, 0x00


	//----- nvinfo : EIATTR_KPARAM_INFO
	.align		4
.L_13:
        /*0018*/ 	.byte	0x04, 0x17
        /*001a*/ 	.short	(.L_15 - .L_14)
.L_14:
        /*001c*/ 	.word	0x00000000
        /*0020*/ 	.short	0x0006
        /*0022*/ 	.short	0x0030
        /*0024*/ 	.byte	0x00, 0xf4, 0x21, 0x00


	//----- nvinfo : EIATTR_KPARAM_INFO
	.align		4
.L_15:
        /*0028*/ 	.byte	0x04, 0x17
        /*002a*/ 	.short	(.L_17 - .L_16)
.L_16:
        /*002c*/ 	.word	0x00000000
        /*0030*/ 	.short	0x0005
        /*0032*/ 	.short	0x0028
        /*0034*/ 	.byte	0x00, 0xf4, 0x21, 0x00


	//----- nvinfo : EIATTR_KPARAM_INFO
	.align		4
.L_17:
        /*0038*/ 	.byte	0x04, 0x17
        /*003a*/ 	.short	(.L_19 - .L_18)
.L_18:
        /*003c*/ 	.word	0x00000000
        /*0040*/ 	.short	0x0004
        /*0042*/ 	.short	0x0020
        /*0044*/ 	.byte	0x00, 0xf4, 0x21, 0x00


	//----- nvinfo : EIATTR_KPARAM_INFO
	.align		4
.L_19:
        /*0048*/ 	.byte	0x04, 0x17
        /*004a*/ 	.short	(.L_21 - .L_20)
.L_20:
        /*004c*/ 	.word	0x00000000
        /*0050*/ 	.short	0x0003
        /*0052*/ 	.short	0x0018
        /*0054*/ 	.byte	0x00, 0xf4, 0x21, 0x00


	//----- nvinfo : EIATTR_KPARAM_INFO
	.align		4
.L_21:
        /*0058*/ 	.byte	0x04, 0x17
        /*005a*/ 	.short	(.L_23 - .L_22)
.L_22:
        /*005c*/ 	.word	0x00000000
        /*0060*/ 	.short	0x0002
        /*0062*/ 	.short	0x0010
        /*0064*/ 	.byte	0x00, 0xf4, 0x21, 0x00


	//----- nvinfo : EIATTR_KPARAM_INFO
	.align		4
.L_23:
        /*0068*/ 	.byte	0x04, 0x17
        /*006a*/ 	.short	(.L_25 - .L_24)
.L_24:
        /*006c*/ 	.word	0x00000000
        /*0070*/ 	.short	0x0001
        /*0072*/ 	.short	0x0008
        /*0074*/ 	.byte	0x00, 0xf4, 0x21, 0x00


	//----- nvinfo : EIATTR_KPARAM_INFO
	.align		4
.L_25:
        /*0078*/ 	.byte	0x04, 0x17
        /*007a*/ 	.short	(.L_27 - .L_26)
.L_26:
        /*007c*/ 	.word	0x00000000
        /*0080*/ 	.short	0x0000
        /*0082*/ 	.short	0x0000
        /*0084*/ 	.byte	0x00, 0xf4, 0x21, 0x00


	//----- nvinfo : EIATTR_SPARSE_MMA_MASK
	.align		4
.L_27:
        /*0088*/ 	.byte	0x03, 0x50
        /*008a*/ 	.short	0x0000


	//----- nvinfo : EIATTR_MAXREG_COUNT
	.align		4
        /*008c*/ 	.byte	0x03, 0x1b
        /*008e*/ 	.short	0x00ff


	//----- nvinfo : EIATTR_EXIT_INSTR_OFFSETS
	.align		4
        /*0090*/ 	.byte	0x04, 0x1c
        /*0092*/ 	.short	(.L_29 - .L_28)


	//   ....[0]....
.L_28:
        /*0094*/ 	.word	0x00000400


	//----- nvinfo : EIATTR_REQNTID
	.align		4
.L_29:
        /*0098*/ 	.byte	0x04, 0x10
        /*009a*/ 	.short	(.L_31 - .L_30)
.L_30:
        /*009c*/ 	.word	0x00000080
        /*00a0*/ 	.word	0x00000001
        /*00a4*/ 	.word	0x00000001


	//----- nvinfo : EIATTR_CBANK_PARAM_SIZE
	.align		4
.L_31:
        /*00a8*/ 	.byte	0x03, 0x19
        /*00aa*/ 	.short	0x003c


	//----- nvinfo : EIATTR_PARAM_CBANK
	.align		4
        /*00ac*/ 	.byte	0x04, 0x0a
        /*00ae*/ 	.short	(.L_33 - .L_32)
	.align		4
.L_32:
        /*00b0*/ 	.word	index@(.nv.constant0.triton_poi_fused__native_batch_norm_legit_no_training__prelu_kernel_27)
        /*00b4*/ 	.short	0x0210
        /*00b6*/ 	.short	0x003c


	//----- nvinfo : EIATTR_SW_WAR
	.align		4
.L_33:
        /*00b8*/ 	.byte	0x04, 0x36
        /*00ba*/ 	.short	(.L_35 - .L_34)
.L_34:
        /*00bc*/ 	.word	0x00000008
.L_35:


//--------------------- .nv.callgraph             --------------------------
	.section	.nv.callgraph,"",@"SHT_CUDA_CALLGRAPH"
	.align	4
	.sectionentsize	8
	.align		4
        /*0000*/ 	.word	0x00000000
	.align		4
        /*0004*/ 	.word	0xffffffff
	.align		4
        /*0008*/ 	.word	0x00000000
	.align		4
        /*000c*/ 	.word	0xfffffffe
	.align		4
        /*0010*/ 	.word	0x00000000
	.align		4
        /*0014*/ 	.word	0xfffffffd
	.align		4
        /*0018*/ 	.word	0x00000000
	.align		4
        /*001c*/ 	.word	0xfffffffc


//--------------------- .nv.constant4             --------------------------
	.section	.nv.constant4,"a",@progbits
	.align	8
	.align		8
.nv.constant4:
        /*0000*/ 	.dword	_$_str
	.align		8
        /*0008*/ 	.dword	_$_str_$_2


//--------------------- .text.triton_poi_fused__native_batch_norm_legit_no_training__prelu_kernel_27 --------------------------
	.section	.text.triton_poi_fused__native_batch_norm_legit_no_training__prelu_kernel_27,"ax",@progbits
	.align	128
        .global         triton_poi_fused__native_batch_norm_legit_no_training__prelu_kernel_27
        .type           triton_poi_fused__native_batch_norm_legit_no_training__prelu_kernel_27,@function
        .size           triton_poi_fused__native_batch_norm_legit_no_training__prelu_kernel_27,(.L_x_1 - triton_poi_fused__native_batch_norm_legit_no_training__prelu_kernel_27)
        .other          triton_poi_fused__native_batch_norm_legit_no_training__prelu_kernel_27,@"STO_CUDA_ENTRY STV_DEFAULT"
triton_poi_fused__native_batch_norm_legit_no_training__prelu_kernel_27:
.text.triton_poi_fused__native_batch_norm_legit_no_training__prelu_kernel_27:
[----:B------:R-:W-:Y:S01]  /*0000*/  LDC R1, c[0x0][0x28] ;  /* 0x00000a00ff017b82 */ /* 0x000fe20000000800 */
[----:B------:R-:W1:Y:S07]  /*0010*/  S2R R0, SR_TID.X ;  /* 0x0000000000007919 */ /* 0x000e6e0000002100 */
[----:B------:R-:W2:Y:S01]  /*0020*/  LDC.64 R2, c[0x0][0x228] ;  /* 0x00008a00ff027b82 */ /* 0x000ea20000000a00 */
[----:B------:R-:W-:Y:S01]  /*0030*/  ULDC.64 UR4, c[0x0][0x208] ;  /* 0x0000820000047ab9 */ /* 0x000fe20000000a00 */
[----:B------:R-:W3:Y:S06]  /*0040*/  S2R R7, SR_CTAID.X ;  /* 0x0000000000077919 */ /* 0x000eec0000002500 */
[----:B------:R-:W4:Y:S08]  /*0050*/  LDC.64 R8, c[0x0][0x220] ;  /* 0x00008800ff087b82 */ /* 0x000f300000000a00 */
[----:B------:R-:W5:Y:S08]  /*0060*/  LDC.64 R10, c[0x0][0x230] ;  /* 0x00008c00ff0a7b82 */ /* 0x000f700000000a00 */
[----:B------:R-:W5:Y:S01]  /*0070*/  LDC.64 R12, c[0x0][0x238] ;  /* 0x00008e00ff0c7b82 */ /* 0x000f620000000a00 */
[----:B-1----:R-:W-:-:S07]  /*0080*/  SHF.L.U32 R0, R0, 0x1, RZ ;  /* 0x0000000100007819 */ /* 0x002fce00000006ff */
[----:B------:R-:W1:Y:S01]  /*0090*/  LDC.64 R14, c[0x0][0x240] ;  /* 0x00009000ff0e7b82 */ /* 0x000e620000000a00 */
[----:B---3--:R-:W-:Y:S02]  /*00a0*/  SHF.R.S32.HI R5, RZ, 0x17, R7 ;  /* 0x00000017ff057819 */ /* 0x008fe40000011407 */
[----:B------:R-:W-:Y:S02]  /*00b0*/  LOP3.LUT R0, R0, 0xfe, RZ, 0xc0, !PT ;  /* 0x000000fe00007812 */ /* 0x000fe400078ec0ff */
[----:B------:R-:W-:Y:S02]  /*00c0*/  SGXT R5, R5, 0x1 ;  /* 0x000000010505781a */ /* 0x000fe40000000200 */
[----:B------:R-:W-:Y:S02]  /*00d0*/  LEA R0, R7, R0, 0x8 ;  /* 0x0000000007007211 */ /* 0x000fe400078e40ff */
[----:B------:R-:W3:Y:S02]  /*00e0*/  LDC.64 R6, c[0x0][0x218] ;  /* 0x00008600ff067b82 */ /* 0x000ee40000000a00 */
[----:B------:R-:W-:-:S04]  /*00f0*/  LEA.HI R5, R5, R0, RZ, 0x6 ;  /* 0x0000000005057211 */ /* 0x000fc800078f30ff */
[----:B------:R-:W-:-:S04]  /*0100*/  LOP3.LUT R5, R5, 0xffffffc0, RZ, 0xc0, !PT ;  /* 0xffffffc005057812 */ /* 0x000fc800078ec0ff */
[----:B------:R-:W-:-:S05]  /*0110*/  IADD3 R4, R0, -R5, RZ ;  /* 0x8000000500047210 */ /* 0x000fca0007ffe0ff */
[----:B--2---:R-:W-:-:S06]  /*0120*/  IMAD.WIDE R2, R4, 0x4, R2 ;  /* 0x0000000404027825 */ /* 0x004fcc00078e0202 */
[----:B------:R-:W2:Y:S01]  /*0130*/  LDG.E.EL.64 R2, desc[UR4][R2.64] ;  /* 0x0000000402027981 */ /* 0x000ea2000c2e1b00 */
[----:B----4-:R-:W-:-:S04]  /*0140*/  IMAD.WIDE R8, R4, 0x4, R8 ;  /* 0x0000000404087825 */ /* 0x010fc800078e0208 */
[----:B---3--:R-:W-:Y:S02]  /*0150*/  IMAD.WIDE R6, R0, 0x4, R6 ;  /* 0x0000000400067825 */ /* 0x008fe400078e0206 */
[----:B------:R-:W3:Y:S04]  /*0160*/  LDG.E.EL.64 R8, desc[UR4][R8.64] ;  /* 0x0000000408087981 */ /* 0x000ee8000c2e1b00 */
[----:B------:R-:W3:Y:S01]  /*0170*/  LDG.E.64 R6, desc[UR4][R6.64] ;  /* 0x0000000406067981 */ /* 0x000ee2000c1e1b00 */
[----:B-----5:R-:W-:-:S04]  /*0180*/  IMAD.WIDE R10, R4, 0x4, R10 ;  /* 0x00000004040a7825 */ /* 0x020fc800078e020a */
[C---:B0-----:R-:W-:Y:S02]  /*0190*/  IMAD.WIDE R12, R4.reuse, 0x4, R12 ;  /* 0x00000004040c7825 */ /* 0x041fe400078e020c */
[----:B------:R-:W4:Y:S04]  /*01a0*/  LDG.E.EL.64 R10, desc[UR4][R10.64] ;  /* 0x000000040a0a7981 */ /* 0x000f28000c2e1b00 */
[----:B------:R-:W4:Y:S01]  /*01b0*/  LDG.E.EL.64 R12, desc[UR4][R12.64] ;  /* 0x000000040c0c7981 */ /* 0x000f22000c2e1b00 */
[----:B-1----:R-:W-:-:S06]  /*01c0*/  IMAD.WIDE R4, R4, 0x4, R14 ;  /* 0x0000000404047825 */ /* 0x002fcc00078e020e */
[----:B------:R-:W5:Y:S01]  /*01d0*/  LDG.E.EL.64 R4, desc[UR4][R4.64] ;  /* 0x0000000404047981 */ /* 0x000f62000c2e1b00 */
[----:B--2---:R-:W-:Y:S01]  /*01e0*/  FADD R2, R2, 9.9999997473787516356e-06 ;  /* 0x3727c5ac02027421 */ /* 0x004fe20000000000 */
[----:B------:R-:W-:-:S03]  /*01f0*/  FADD R3, R3, 9.9999997473787516356e-06 ;  /* 0x3727c5ac03037421 */ /* 0x000fc60000000000 */
[----:B------:R-:W0:Y:S08]  /*0200*/  MUFU.SQRT R14, R2 ;  /* 0x00000002000e7308 */ /* 0x000e300000002000 */
[----:B------:R-:W1:Y:S01]  /*0210*/  MUFU.SQRT R15, R3 ;  /* 0x00000003000f7308 */ /* 0x000e620000002000 */
[C---:B0-----:R-:W-:Y:S02]  /*0220*/  FSETP.GT.AND P0, PT, R14.reuse, 8.50705917302346158658e+37, PT ;  /* 0x7e8000000e00780b */ /* 0x041fe40003f04000 */
[----:B------:R-:W-:-:S02]  /*0230*/  FSETP.GEU.AND P2, PT, R14, 1.175494350822287508e-38, PT ;  /* 0x008000000e00780b */ /* 0x000fc40003f4e000 */
[C---:B-1----:R-:W-:Y:S02]  /*0240*/  FSETP.GT.AND P1, PT, R15.reuse, 8.50705917302346158658e+37, PT ;  /* 0x7e8000000f00780b */ /* 0x042fe40003f24000 */
[----:B------:R-:W-:-:S07]  /*0250*/  FSETP.GEU.AND P3, PT, R15, 1.175494350822287508e-38, PT ;  /* 0x008000000f00780b */ /* 0x000fce0003f6e000 */
[----:B------:R-:W-:Y:S01]  /*0260*/  @P0 FMUL R14, R14, 0.25 ;  /* 0x3e8000000e0e0820 */ /* 0x000fe20000400000 */
[----:B------:R-:W-:-:S03]  /*0270*/  HFMA2.MMA R2, -RZ, RZ, 1.625, 0 ;  /* 0x3e800000ff027435 */ /* 0x000fc600000001ff */
[----:B------:R-:W-:Y:S01]  /*0280*/  @!P2 FMUL R14, R14, 16777216 ;  /* 0x4b8000000e0ea820 */ /* 0x000fe20000400000 */
[----:B------:R-:W-:-:S04]  /*0290*/  @P1 FMUL R15, R15, 0.25 ;  /* 0x3e8000000f0f1820 */ /* 0x000fc80000400000 */
[----:B------:R-:W-:Y:S01]  /*02a0*/  @!P3 FMUL R15, R15, 16777216 ;  /* 0x4b8000000f0fb820 */ /* 0x000fe20000400000 */
[----:B------:R-:W0:Y:S01]  /*02b0*/  MUFU.RCP R14, R14 ;  /* 0x0000000e000e7308 */ /* 0x000e220000001000 */
[----:B------:R-:W-:-:S07]  /*02c0*/  FSEL R3, R2, 1, P0 ;  /* 0x3f80000002037808 */ /* 0x000fce0000000000 */
[----:B------:R-:W1:Y:S01]  /*02d0*/  MUFU.RCP R15, R15 ;  /* 0x0000000f000f7308 */ /* 0x000e620000001000 */
[----:B------:R-:W-:Y:S01]  /*02e0*/  FSEL R2, R2, 1, P1 ;  /* 0x3f80000002027808 */ /* 0x000fe20000800000 */
[----:B------:R-:W-:Y:S01]  /*02f0*/  @!P2 FMUL R3, R3, 16777216 ;  /* 0x4b8000000303a820 */ /* 0x000fe20000400000 */
[----:B---3--:R-:W-:-:S03]  /*0300*/  FADD R7, R7, -R9 ;  /* 0x8000000907077221 */ /* 0x008fc60000000000 */
[----:B------:R-:W-:Y:S01]  /*0310*/  @!P3 FMUL R2, R2, 16777216 ;  /* 0x4b8000000202b820 */ /* 0x000fe20000400000 */
[----:B------:R-:W-:Y:S01]  /*0320*/  FADD R6, R6, -R8 ;  /* 0x8000000806067221 */ /* 0x000fe20000000000 */
[----:B0-----:R-:W-:Y:S02]  /*0330*/  FMUL R9, R14, R3 ;  /* 0x000000030e097220 */ /* 0x001fe40000400000 */
[----:B-1----:R-:W-:Y:S02]  /*0340*/  FMUL R8, R15, R2 ;  /* 0x000000020f087220 */ /* 0x002fe40000400000 */
[----:B------:R-:W0:Y:S01]  /*0350*/  LDC.64 R2, c[0x0][0x210] ;  /* 0x00008400ff027b82 */ /* 0x000e220000000a00 */
[----:B------:R-:W-:Y:S01]  /*0360*/  FMUL R9, R6, R9 ;  /* 0x0000000906097220 */ /* 0x000fe20000400000 */
[----:B------:R-:W-:-:S03]  /*0370*/  FMUL R8, R7, R8 ;  /* 0x0000000807087220 */ /* 0x000fc60000400000 */
[----:B----4-:R-:W-:Y:S01]  /*0380*/  FFMA R10, R10, R9, R12 ;  /* 0x000000090a0a7223 */ /* 0x010fe2000000000c */
[----:B------:R-:W-:-:S04]  /*0390*/  FFMA R11, R11, R8, R13 ;  /* 0x000000080b0b7223 */ /* 0x000fc8000000000d */
[----:B------:R-:W-:Y:S02]  /*03a0*/  FSETP.GT.AND P0, PT, R10, RZ, PT ;  /* 0x000000ff0a00720b */ /* 0x000fe40003f04000 */
[----:B------:R-:W-:-:S11]  /*03b0*/  FSETP.GT.AND P1, PT, R11, RZ, PT ;  /* 0x000000ff0b00720b */ /* 0x000fd60003f24000 */
[----:B-----5:R-:W-:Y:S01]  /*03c0*/  @!P0 FMUL R10, R4, R10 ;  /* 0x0000000a040a8220 */ /* 0x020fe20000400000 */
[----:B0-----:R-:W-:-:S04]  /*03d0*/  IMAD.WIDE R2, R0, 0x4, R2 ;  /* 0x0000000400027825 */ /* 0x001fc800078e0202 */
[----:B------:R-:W-:-:S05]  /*03e0*/  @!P1 FMUL R11, R5, R11 ;  /* 0x0000000b050b9220 */ /* 0x000fca0000400000 */
[----:B------:R-:W-:Y:S01]  /*03f0*/  STG.E.64 desc[UR4][R2.64], R10 ;  /* 0x0000000a02007986 */ /* 0x000fe2000c101b04 */
[----:B------:R-:W-:Y:S05]  /*0400*/  EXIT ;  /* 0x000000000000794d */ /* 0x000fea0003800000 */
.L_x_0:
[----:B------:R-:W-:-:S00]  /*0410*/  BRA `(.L_x_0) ;  /* 0xfffffffc00fc7947 */ /* 0x000fc0000383ffff */
[----:B------:R-:W-:-:S00]  /*0420*/  NOP ;  /* 0x0000000000007918 */ /* 0x000fc00000000000 */
        /* <DEDUP_REMOVED lines=13> */
.L_x_1:


//--------------------- .nv.global.init           --------------------------
	.section	.nv.global.init,"aw",@progbits
.nv.global.init:
	.type		_$_str,@object
	.size		_$_str,(_$_str_$_2 - _$_str)
_$_str:
        /*0000*/ 	.byte	0x5f, 0x5f, 0x43, 0x55, 0x44, 0x41, 0x5f, 0x46, 0x54, 0x5a, 0x00
	.type		_$_str_$_2,@object
	.size		_$_str_$_2,(.L_1 - _$_str_$_2)
_$_str_$_2:
        /*000b*/ 	.byte	0x5f, 0x5f, 0x43, 0x55, 0x44, 0x41, 0x5f, 0x50, 0x52, 0x45, 0x43, 0x5f, 0x53, 0x51, 0x52, 0x54
        /*001b*/ 	.byte	0x00
.L_1:


//--------------------- .nv.constant0.triton_poi_fused__native_batch_norm_legit_no_training__prelu_kernel_27 --------------------------
	.section	.nv.constant0.triton_poi_fused__native_batch_norm_legit_no_training__prelu_kernel_27,"a",@progbits
	.sectionflags	@""
	.align	4
.nv.constant0.triton_poi_fused__native_batch_norm_legit_no_training__prelu_kernel_27:
	.zero		588
